//
// Generated by NVIDIA NVVM Compiler
//
// Compiler Build ID: CL-36424714
// Cuda compilation tools, release 13.0, V13.0.88
// Based on NVVM 20.0.0
//

.version 9.0
.target sm_100
.address_size 64

	// .globl	_Z10superPixelPiPfS_
// _ZZ10superPixelPiPfS_E3sum has been demoted

.visible .entry _Z10superPixelPiPfS_(
	.param .u64 .ptr .align 1 _Z10superPixelPiPfS__param_0,
	.param .u64 .ptr .align 1 _Z10superPixelPiPfS__param_1,
	.param .u64 .ptr .align 1 _Z10superPixelPiPfS__param_2
)
{
	.reg .pred 	%p<6>;
	.reg .b32 	%r<27>;
	.reg .b32 	%f<3>;
	.reg .b64 	%rd<18>;
	// demoted variable
	.shared .align 4 .b8 _ZZ10superPixelPiPfS_E3sum[36864];
	ld.param.u64 	%rd7, [_Z10superPixelPiPfS__param_0];
	ld.param.u64 	%rd6, [_Z10superPixelPiPfS__param_1];
	ld.param.u64 	%rd8, [_Z10superPixelPiPfS__param_2];
	cvta.to.global.u64 	%rd1, %rd8;
	cvta.to.global.u64 	%rd9, %rd7;
	mov.u32 	%r6, %ctaid.x;
	mov.u32 	%r7, %ctaid.y;
	mov.u32 	%r8, %nctaid.x;
	mad.lo.s32 	%r1, %r7, %r8, %r6;
	mov.u32 	%r2, %ntid.x;
	mov.u32 	%r9, %ntid.y;
	mul.lo.s32 	%r3, %r2, %r9;
	mov.u32 	%r10, %tid.y;
	mov.u32 	%r11, %tid.x;
	mad.lo.s32 	%r4, %r10, %r2, %r11;
	mad.lo.s32 	%r12, %r1, %r3, %r4;
	mul.wide.s32 	%rd10, %r12, 4;
	add.s64 	%rd11, %rd9, %rd10;
	ld.global.u32 	%r13, [%rd11];
	shl.b32 	%r14, %r4, 2;
	mov.u32 	%r15, _ZZ10superPixelPiPfS_E3sum;
	add.s32 	%r5, %r15, %r14;
	st.shared.u32 	[%r5], %r13;
	bar.sync 	0;
	setp.lt.u32 	%p1, %r2, 2;
	@%p1 bra 	$L__BB0_5;
	shr.u32 	%r16, %r2, 1;
	cvt.u64.u32 	%rd17, %r16;
	cvt.u64.u32 	%rd3, %r4;
$L__BB0_2:
	setp.le.u64 	%p2, %rd17, %rd3;
	@%p2 bra 	$L__BB0_4;
	cvt.u32.u64 	%r17, %rd17;
	shl.b32 	%r18, %r17, 2;
	add.s32 	%r19, %r5, %r18;
	ld.shared.u32 	%r20, [%r19];
	ld.shared.u32 	%r21, [%r5];
	add.s32 	%r22, %r21, %r20;
	st.shared.u32 	[%r5], %r22;
$L__BB0_4:
	bar.sync 	0;
	shr.u64 	%rd5, %rd17, 1;
	setp.gt.u64 	%p3, %rd17, 1;
	mov.u64 	%rd17, %rd5;
	@%p3 bra 	$L__BB0_2;
$L__BB0_5:
	setp.ne.s32 	%p4, %r4, 0;
	@%p4 bra 	$L__BB0_9;
	ld.shared.u32 	%r23, [_ZZ10superPixelPiPfS_E3sum];
	div.u32 	%r24, %r23, %r3;
	cvt.rn.f32.u32 	%f1, %r24;
	cvta.to.global.u64 	%rd12, %rd6;
	ld.global.f32 	%f2, [%rd12];
	setp.geu.f32 	%p5, %f2, %f1;
	@%p5 bra 	$L__BB0_8;
	mul.wide.s32 	%rd15, %r1, 4;
	add.s64 	%rd16, %rd1, %rd15;
	mov.b32 	%r26, 1;
	st.global.u32 	[%rd16], %r26;
	bra.uni 	$L__BB0_9;
$L__BB0_8:
	mul.wide.s32 	%rd13, %r1, 4;
	add.s64 	%rd14, %rd1, %rd13;
	mov.b32 	%r25, 0;
	st.global.u32 	[%rd14], %r25;
$L__BB0_9:
	ret;

}


// ===== COMPILED SASS (sm_100) =====

	.target	sm_100

	.elftype	@"ET_EXEC"


//--------------------- .note.nv.tkinfo           --------------------------
	.section	.note.nv.tkinfo,"",@"SHT_NOTE"
	.sectionflags	@"SHF_NOTE_NV_TKINFO"
	.tkinfo
        /*0018*/ 	.word	0x00000002
        /*0030*/ 	.string	""
        /*0030*/ 	.string	"ptxas"
        /*0030*/ 	.string	"Cuda compilation tools, release 13.0, V13.0.88"
        /*0030*/ 	.string	"Build cuda_13.0.r13.0/compiler.36424714_0"
        /*0030*/ 	.string	"-arch sm_100 -m 64 "



//--------------------- .note.nv.cuinfo           --------------------------
	.section	.note.nv.cuinfo,"",@"SHT_NOTE"
	.sectionflags	@"SHF_NOTE_NV_CUINFO"
        /*0018*/ 	.short	0x0002
        /*001a*/ 	.short	0x0064
        /*001c*/ 	.short	0x0082
	.zero		2


//--------------------- .nv.info                  --------------------------
	.section	.nv.info,"",@"SHT_CUDA_INFO"
	.align	4


	//----- nvinfo : EIATTR_REGCOUNT
	.align		4
        /*0000*/ 	.byte	0x04, 0x2f
        /*0002*/ 	.short	(.L_1 - .L_0)
	.align		4
.L_0:
        /*0004*/ 	.word	index@(_Z10superPixelPiPfS_)
        /*0008*/ 	.word	0x0000000c


	//----- nvinfo : EIATTR_FRAME_SIZE
	.align		4
.L_1:
        /*000c*/ 	.byte	0x04, 0x11
        /*000e*/ 	.short	(.L_3 - .L_2)
	.align		4
.L_2:
        /*0010*/ 	.word	index@(_Z10superPixelPiPfS_)
        /*0014*/ 	.word	0x00000000


	//----- nvinfo : EIATTR_MIN_STACK_SIZE
	.align		4
.L_3:
        /*0018*/ 	.byte	0x04, 0x12
        /*001a*/ 	.short	(.L_5 - .L_4)
	.align		4
.L_4:
        /*001c*/ 	.word	index@(_Z10superPixelPiPfS_)
        /*0020*/ 	.word	0x00000000
.L_5:


//--------------------- .nv.compat                --------------------------
	.section	.nv.compat,"",@"SHT_CUDA_COMPAT_INFO"
	.align	4
        /*0000*/ 	.byte	0x02, 0x09, 0x00, 0x00, 0x02, 0x02, 0x01, 0x00, 0x02, 0x05, 0x05, 0x00, 0x03, 0x07, 0x01, 0x01
        /*0010*/ 	.byte	0x02, 0x03, 0x00, 0x00, 0x02, 0x06, 0x01, 0x00, 0x04, 0x0b, 0x08, 0x00, 0x09, 0x00, 0x00, 0x00
        /*0020*/ 	.byte	0x00, 0x00, 0x00, 0x00


//--------------------- .nv.info._Z10superPixelPiPfS_ --------------------------
	.section	.nv.info._Z10superPixelPiPfS_,"",@"SHT_CUDA_INFO"
	.sectionflags	@""
	.align	4


	//----- nvinfo : EIATTR_CUDA_API_VERSION
	.align		4
        /*0000*/ 	.byte	0x04, 0x37
        /*0002*/ 	.short	(.L_7 - .L_6)
.L_6:
        /*0004*/ 	.word	0x00000082


	//----- nvinfo : EIATTR_KPARAM_INFO
	.align		4
.L_7:
        /*0008*/ 	.byte	0x04, 0x17
        /*000a*/ 	.short	(.L_9 - .L_8)
.L_8:
        /*000c*/ 	.word	0x00000000
        /*0010*/ 	.short	0x0002
        /*0012*/ 	.short	0x0010
        /*0014*/ 	.byte	0x00, 0xf5, 0x21, 0x00


	//----- nvinfo : EIATTR_KPARAM_INFO
	.align		4
.L_9:
        /*0018*/ 	.byte	0x04, 0x17
        /*001a*/ 	.short	(.L_11 - .L_10)
.L_10:
        /*001c*/ 	.word	0x00000000
        /*0020*/ 	.short	0x0001
        /*0022*/ 	.short	0x0008
        /*0024*/ 	.byte	0x00, 0xf5, 0x21, 0x00


	//----- nvinfo : EIATTR_KPARAM_INFO
	.align		4
.L_11:
        /*0028*/ 	.byte	0x04, 0x17
        /*002a*/ 	.short	(.L_13 - .L_12)
.L_12:
        /*002c*/ 	.word	0x00000000
        /*0030*/ 	.short	0x0000
        /*0032*/ 	.short	0x0000
        /*0034*/ 	.byte	0x00, 0xf5, 0x21, 0x00


	//----- nvinfo : EIATTR_SPARSE_MMA_MASK
	.align		4
.L_13:
        /*0038*/ 	.byte	0x03, 0x50
        /*003a*/ 	.short	0x0000


	//----- nvinfo : EIATTR_MAXREG_COUNT
	.align		4
        /*003c*/ 	.byte	0x03, 0x1b
        /*003e*/ 	.short	0x00ff


	//----- nvinfo : EIATTR_NUM_BARRIERS
	.align		4
        /*0040*/ 	.byte	0x02, 0x4c
        /*0042*/ 	.byte	0x01
	.zero		1


	//----- nvinfo : EIATTR_MERCURY_ISA_VERSION
	.align		4
        /*0044*/ 	.byte	0x03, 0x5f
        /*0046*/ 	.short	0x0101


	//----- nvinfo : EIATTR_VRC_CTA_INIT_COUNT
	.align		4
        /*0048*/ 	.byte	0x02, 0x4a
	.zero		1
	.zero		1


	//----- nvinfo : EIATTR_EXIT_INSTR_OFFSETS
	.align		4
        /*004c*/ 	.byte	0x04, 0x1c
        /*004e*/ 	.short	(.L_15 - .L_14)


	//   ....[0]....
.L_14:
        /*0050*/ 	.word	0x000002b0


	//   ....[1]....
        /*0054*/ 	.word	0x000004a0


	//   ....[2]....
        /*0058*/ 	.word	0x000004e0


	//----- nvinfo : EIATTR_CBANK_PARAM_SIZE
	.align		4
.L_15:
        /*005c*/ 	.byte	0x03, 0x19
        /*005e*/ 	.short	0x0018


	//----- nvinfo : EIATTR_PARAM_CBANK
	.align		4
        /*0060*/ 	.byte	0x04, 0x0a
        /*0062*/ 	.short	(.L_17 - .L_16)
	.align		4
.L_16:
        /*0064*/ 	.word	index@(.nv.constant0._Z10superPixelPiPfS_)
        /*0068*/ 	.short	0x0380
        /*006a*/ 	.short	0x0018


	//----- nvinfo : EIATTR_SW_WAR
	.align		4
.L_17:
        /*006c*/ 	.byte	0x04, 0x36
        /*006e*/ 	.short	(.L_19 - .L_18)
.L_18:
        /*0070*/ 	.word	0x00000008
.L_19:


//--------------------- .nv.callgraph             --------------------------
	.section	.nv.callgraph,"",@"SHT_CUDA_CALLGRAPH"
	.align	4
	.sectionentsize	8
	.align		4
        /*0000*/ 	.word	0x00000000
	.align		4
        /*0004*/ 	.word	0xffffffff
	.align		4
        /*0008*/ 	.word	0x00000000
	.align		4
        /*000c*/ 	.word	0xfffffffe
	.align		4
        /*0010*/ 	.word	0x00000000
	.align		4
        /*0014*/ 	.word	0xfffffffd
	.align		4
        /*0018*/ 	.word	0x00000000
	.align		4
        /*001c*/ 	.word	0xfffffffc


//--------------------- .text._Z10superPixelPiPfS_ --------------------------
	.section	.text._Z10superPixelPiPfS_,"ax",@progbits
	.align	128
        .global         _Z10superPixelPiPfS_
        .type           _Z10superPixelPiPfS_,@function
        .size           _Z10superPixelPiPfS_,(.L_x_3 - _Z10superPixelPiPfS_)
        .other          _Z10superPixelPiPfS_,@"STO_CUDA_ENTRY STV_DEFAULT"
_Z10superPixelPiPfS_:
.text._Z10superPixelPiPfS_:
[----:B------:R-:W-:Y:S01]  /*0000*/  LDC R1, c[0x0][0x37c] ;  /* 0x0000df00ff017b82 */ /* 0x000fe20000000800 */
[----:B------:R-:W0:Y:S07]  /*0010*/  S2R R0, SR_CTAID.Y ;  /* 0x0000000000007919 */ /* 0x000e2e0000002600 */
[----:B------:R-:W0:Y:S01]  /*0020*/  S2UR UR5, SR_CTAID.X ;  /* 0x00000000000579c3 */ /* 0x000e220000002500 */
[----:B------:R-:W1:Y:S01]  /*0030*/  LDCU.64 UR8, c[0x0][0x358] ;  /* 0x00006b00ff0877ac */ /* 0x000e620008000a00 */
[----:B------:R-:W2:Y:S01]  /*0040*/  S2R R4, SR_TID.Y ;  /* 0x0000000000047919 */ /* 0x000ea20000002200 */
[----:B------:R-:W2:Y:S05]  /*0050*/  S2R R7, SR_TID.X ;  /* 0x0000000000077919 */ /* 0x000eaa0000002100 */
[----:B------:R-:W0:Y:S01]  /*0060*/  LDC R5, c[0x0][0x370] ;  /* 0x0000dc00ff057b82 */ /* 0x000e220000000800 */
[----:B------:R-:W3:Y:S01]  /*0070*/  LDCU UR7, c[0x0][0x360] ;  /* 0x00006c00ff0777ac */ /* 0x000ee20008000800 */
[----:B------:R-:W3:Y:S06]  /*0080*/  LDCU UR4, c[0x0][0x364] ;  /* 0x00006c80ff0477ac */ /* 0x000eec0008000800 */
[----:B------:R-:W4:Y:S01]  /*0090*/  LDC.64 R2, c[0x0][0x380] ;  /* 0x0000e000ff027b82 */ /* 0x000f220000000a00 */
[----:B---3--:R-:W-:Y:S01]  /*00a0*/  UIMAD UR4, UR7, UR4, URZ ;  /* 0x00000004070472a4 */ /* 0x008fe2000f8e02ff */
[----:B0-----:R-:W-:-:S02]  /*00b0*/  IMAD R0, R0, R5, UR5 ;  /* 0x0000000500007e24 */ /* 0x001fc4000f8e0205 */
[----:B--2---:R-:W-:-:S04]  /*00c0*/  IMAD R5, R4, UR7, R7 ;  /* 0x0000000704057c24 */ /* 0x004fc8000f8e0207 */
[----:B------:R-:W-:-:S04]  /*00d0*/  IMAD R7, R0, UR4, R5 ;  /* 0x0000000400077c24 */ /* 0x000fc8000f8e0205 */
[----:B----4-:R-:W-:-:S06]  /*00e0*/  IMAD.WIDE R2, R7, 0x4, R2 ;  /* 0x0000000407027825 */ /* 0x010fcc00078e0202 */
[----:B-1----:R-:W2:Y:S01]  /*00f0*/  LDG.E R2, desc[UR8][R2.64] ;  /* 0x0000000802027981 */ /* 0x002ea2000c1e1900 */
[----:B------:R-:W0:Y:S01]  /*0100*/  S2UR UR6, SR_CgaCtaId ;  /* 0x00000000000679c3 */ /* 0x000e220000008800 */
[----:B------:R-:W-:Y:S01]  /*0110*/  UMOV UR5, 0x400 ;  /* 0x0000040000057882 */ /* 0x000fe20000000000 */
[----:B------:R-:W-:Y:S01]  /*0120*/  UISETP.GE.U32.AND UP0, UPT, UR7, 0x2, UPT ;  /* 0x000000020700788c */ /* 0x000fe2000bf06070 */
[----:B------:R-:W-:Y:S01]  /*0130*/  ISETP.NE.AND P1, PT, R5, RZ, PT ;  /* 0x000000ff0500720c */ /* 0x000fe20003f25270 */
[----:B0-----:R-:W-:-:S06]  /*0140*/  ULEA UR5, UR6, UR5, 0x18 ;  /* 0x0000000506057291 */ /* 0x001fcc000f8ec0ff */
[----:B------:R-:W-:-:S05]  /*0150*/  LEA R7, R5, UR5, 0x2 ;  /* 0x0000000505077c11 */ /* 0x000fca000f8e10ff */
[----:B--2---:R0:W-:Y:S01]  /*0160*/  STS [R7], R2 ;  /* 0x0000000207007388 */ /* 0x0041e20000000800 */
[----:B------:R-:W-:Y:S06]  /*0170*/  BAR.SYNC.DEFER_BLOCKING 0x0 ;  /* 0x0000000000007b1d */ /* 0x000fec0000010000 */
[----:B------:R-:W-:Y:S05]  /*0180*/  BRA.U !UP0, `(.L_x_0) ;  /* 0x0000000108487547 */ /* 0x000fea000b800000 */
[----:B------:R-:W-:Y:S01]  /*0190*/  USHF.R.U32.HI UR5, URZ, 0x1, UR7 ;  /* 0x00000001ff057899 */ /* 0x000fe20008011607 */
[----:B------:R-:W-:-:S05]  /*01a0*/  IMAD.MOV.U32 R9, RZ, RZ, RZ ;  /* 0x000000ffff097224 */ /* 0x000fca00078e00ff */
[----:B------:R-:W-:-:S07]  /*01b0*/  IMAD.U32 R8, RZ, RZ, UR5 ;  /* 0x00000005ff087e24 */ /* 0x000fce000f8e00ff */
.L_x_1:
[----:B------:R-:W-:Y:S02]  /*01c0*/  ISETP.GT.U32.AND P0, PT, R8, R5, PT ;  /* 0x000000050800720c */ /* 0x000fe40003f04070 */
[----:B------:R-:W-:Y:S02]  /*01d0*/  SHF.R.U32.HI R6, RZ, 0x1, R9 ;  /* 0x00000001ff067819 */ /* 0x000fe40000011609 */
[----:B------:R-:W-:-:S13]  /*01e0*/  ISETP.GT.U32.AND.EX P0, PT, R9, RZ, PT, P0 ;  /* 0x000000ff0900720c */ /* 0x000fda0003f04100 */
[----:B0-----:R-:W-:Y:S01]  /*01f0*/  @P0 LEA R2, R8, R7, 0x2 ;  /* 0x0000000708020211 */ /* 0x001fe200078e10ff */
[----:B------:R-:W-:Y:S05]  /*0200*/  @P0 LDS R3, [R7] ;  /* 0x0000000007030984 */ /* 0x000fea0000000800 */
[----:B------:R-:W0:Y:S02]  /*0210*/  @P0 LDS R2, [R2] ;  /* 0x0000000002020984 */ /* 0x000e240000000800 */
[----:B0-----:R-:W-:Y:S01]  /*0220*/  @P0 IMAD.IADD R4, R2, 0x1, R3 ;  /* 0x0000000102040824 */ /* 0x001fe200078e0203 */
[----:B------:R-:W-:-:S04]  /*0230*/  SHF.R.U64 R3, R8, 0x1, R9 ;  /* 0x0000000108037819 */ /* 0x000fc80000001209 */
[----:B------:R1:W-:Y:S01]  /*0240*/  @P0 STS [R7], R4 ;  /* 0x0000000407000388 */ /* 0x0003e20000000800 */
[----:B------:R-:W-:Y:S01]  /*0250*/  BAR.SYNC.DEFER_BLOCKING 0x0 ;  /* 0x0000000000007b1d */ /* 0x000fe20000010000 */
[----:B------:R-:W-:Y:S02]  /*0260*/  ISETP.GT.U32.AND P0, PT, R8, 0x1, PT ;  /* 0x000000010800780c */ /* 0x000fe40003f04070 */
[----:B------:R-:W-:Y:S02]  /*0270*/  MOV R8, R3 ;  /* 0x0000000300087202 */ /* 0x000fe40000000f00 */
[----:B------:R-:W-:Y:S01]  /*0280*/  ISETP.GT.U32.AND.EX P0, PT, R9, RZ, PT, P0 ;  /* 0x000000ff0900720c */ /* 0x000fe20003f04100 */
[----:B------:R-:W-:-:S12]  /*0290*/  IMAD.MOV.U32 R9, RZ, RZ, R6 ;  /* 0x000000ffff097224 */ /* 0x000fd800078e0006 */
[----:B-1----:R-:W-:Y:S05]  /*02a0*/  @P0 BRA `(.L_x_1) ;  /* 0xfffffffc00c40947 */ /* 0x002fea000383ffff */
.L_x_0:
[----:B------:R-:W-:Y:S05]  /*02b0*/  @P1 EXIT ;  /* 0x000000000000194d */ /* 0x000fea0003800000 */
[----:B0-----:R-:W0:Y:S02]  /*02c0*/  LDC.64 R2, c[0x0][0x388] ;  /* 0x0000e200ff027b82 */ /* 0x001e240000000a00 */
[----:B0-----:R0:W2:Y:S06]  /*02d0*/  LDG.E R2, desc[UR8][R2.64] ;  /* 0x0000000802027981 */ /* 0x0010ac000c1e1900 */
[----:B------:R-:W1:Y:S01]  /*02e0*/  S2UR UR6, SR_CgaCtaId ;  /* 0x00000000000679c3 */ /* 0x000e620000008800 */
[----:B------:R-:W3:Y:S01]  /*02f0*/  I2F.U32.RP R7, UR4 ;  /* 0x0000000400077d06 */ /* 0x000ee20008209000 */
[----:B------:R-:W-:Y:S01]  /*0300*/  UMOV UR5, 0x400 ;  /* 0x0000040000057882 */ /* 0x000fe20000000000 */
[----:B------:R-:W-:-:S02]  /*0310*/  IADD3 R9, PT, PT, RZ, -UR4, RZ ;  /* 0x80000004ff097c10 */ /* 0x000fc4000fffe0ff */
[----:B------:R-:W-:-:S04]  /*0320*/  ISETP.NE.U32.AND P2, PT, RZ, UR4, PT ;  /* 0x00000004ff007c0c */ /* 0x000fc8000bf45070 */
[----:B---3--:R-:W3:Y:S01]  /*0330*/  MUFU.RCP R7, R7 ;  /* 0x0000000700077308 */ /* 0x008ee20000001000 */
[----:B-1----:R-:W-:-:S09]  /*0340*/  ULEA UR5, UR6, UR5, 0x18 ;  /* 0x0000000506057291 */ /* 0x002fd2000f8ec0ff */
[----:B------:R-:W1:Y:S01]  /*0350*/  LDS R6, [UR5] ;  /* 0x00000005ff067984 */ /* 0x000e620008000800 */
[----:B---3--:R-:W-:-:S04]  /*0360*/  VIADD R4, R7, 0xffffffe ;  /* 0x0ffffffe07047836 */ /* 0x008fc80000000000 */
[----:B------:R3:W0:Y:S02]  /*0370*/  F2I.FTZ.U32.TRUNC.NTZ R5, R4 ;  /* 0x0000000400057305 */ /* 0x000624000021f000 */
[----:B---3--:R-:W-:Y:S02]  /*0380*/  IMAD.MOV.U32 R4, RZ, RZ, RZ ;  /* 0x000000ffff047224 */ /* 0x008fe400078e00ff */
[----:B0-----:R-:W-:-:S04]  /*0390*/  IMAD R3, R9, R5, RZ ;  /* 0x0000000509037224 */ /* 0x001fc800078e02ff */
[----:B------:R-:W-:-:S06]  /*03a0*/  IMAD.HI.U32 R5, R5, R3, R4 ;  /* 0x0000000305057227 */ /* 0x000fcc00078e0004 */
[----:B-1----:R-:W-:-:S05]  /*03b0*/  IMAD.HI.U32 R5, R5, R6, RZ ;  /* 0x0000000605057227 */ /* 0x002fca00078e00ff */
[----:B------:R-:W-:-:S05]  /*03c0*/  IADD3 R3, PT, PT, -R5, RZ, RZ ;  /* 0x000000ff05037210 */ /* 0x000fca0007ffe1ff */
[----:B------:R-:W-:-:S05]  /*03d0*/  IMAD R6, R3, UR4, R6 ;  /* 0x0000000403067c24 */ /* 0x000fca000f8e0206 */
[----:B------:R-:W-:-:S13]  /*03e0*/  ISETP.GE.U32.AND P0, PT, R6, UR4, PT ;  /* 0x0000000406007c0c */ /* 0x000fda000bf06070 */
[----:B------:R-:W-:Y:S01]  /*03f0*/  @P0 VIADD R6, R6, -UR4 ;  /* 0x8000000406060c36 */ /* 0x000fe20008000000 */
[----:B------:R-:W-:-:S04]  /*0400*/  @P0 IADD3 R5, PT, PT, R5, 0x1, RZ ;  /* 0x0000000105050810 */ /* 0x000fc80007ffe0ff */
[----:B------:R-:W-:-:S13]  /*0410*/  ISETP.GE.U32.AND P1, PT, R6, UR4, PT ;  /* 0x0000000406007c0c */ /* 0x000fda000bf26070 */
[----:B------:R-:W-:Y:S01]  /*0420*/  @P1 VIADD R5, R5, 0x1 ;  /* 0x0000000105051836 */ /* 0x000fe20000000000 */
[----:B------:R-:W-:-:S04]  /*0430*/  @!P2 LOP3.LUT R5, RZ, UR4, RZ, 0x33, !PT ;  /* 0x00000004ff05ac12 */ /* 0x000fc8000f8e33ff */
[----:B------:R-:W-:-:S04]  /*0440*/  I2FP.F32.U32 R5, R5 ;  /* 0x0000000500057245 */ /* 0x000fc80000201000 */
[----:B--2---:R-:W-:-:S13]  /*0450*/  FSETP.GEU.AND P0, PT, R2, R5, PT ;  /* 0x000000050200720b */ /* 0x004fda0003f0e000 */
[----:B------:R-:W0:Y:S01]  /*0460*/  @!P0 LDC.64 R2, c[0x0][0x390] ;  /* 0x0000e400ff028b82 */ /* 0x000e220000000a00 */
[----:B------:R-:W-:Y:S01]  /*0470*/  @!P0 MOV R5, 0x1 ;  /* 0x0000000100058802 */ /* 0x000fe20000000f00 */
[----:B0-----:R-:W-:-:S05]  /*0480*/  @!P0 IMAD.WIDE R2, R0, 0x4, R2 ;  /* 0x0000000400028825 */ /* 0x001fca00078e0202 */
[----:B------:R0:W-:Y:S01]  /*0490*/  @!P0 STG.E desc[UR8][R2.64], R5 ;  /* 0x0000000502008986 */ /* 0x0001e2000c101908 */
[----:B------:R-:W-:Y:S05]  /*04a0*/  @!P0 EXIT ;  /* 0x000000000000894d */ /* 0x000fea0003800000 */
[----:B0-----:R-:W0:Y:S02]  /*04b0*/  LDC.64 R2, c[0x0][0x390] ;  /* 0x0000e400ff027b82 */ /* 0x001e240000000a00 */
[----:B0-----:R-:W-:-:S05]  /*04c0*/  IMAD.WIDE R2, R0, 0x4, R2 ;  /* 0x0000000400027825 */ /* 0x001fca00078e0202 */
[----:B------:R-:W-:Y:S01]  /*04d0*/  STG.E desc[UR8][R2.64], RZ ;  /* 0x000000ff02007986 */ /* 0x000fe2000c101908 */
[----:B------:R-:W-:Y:S05]  /*04e0*/  EXIT ;  /* 0x000000000000794d */ /* 0x000fea0003800000 */
.L_x_2:
[----:B------:R-:W-:-:S00]  /*04f0*/  BRA `(.L_x_2) ;  /* 0xfffffffc00fc7947 */ /* 0x000fc0000383ffff */
[----:B------:R-:W-:-:S00]  /*0500*/  NOP ;  /* 0x0000000000007918 */ /* 0x000fc00000000000 */
[----:B------:R-:W-:-:S00]  /*0510*/  NOP ;  /* 0x0000000000007918 */ /* 0x000fc00000000000 */
[----:B------:R-:W-:-:S00]  /*0520*/  NOP ;  /* 0x0000000000007918 */ /* 0x000fc00000000000 */
[----:B------:R-:W-:-:S00]  /*0530*/  NOP ;  /* 0x0000000000007918 */ /* 0x000fc00000000000 */
[----:B------:R-:W-:-:S00]  /*0540*/  NOP ;  /* 0x0000000000007918 */ /* 0x000fc00000000000 */
[----:B------:R-:W-:-:S00]  /*0550*/  NOP ;  /* 0x0000000000007918 */ /* 0x000fc00000000000 */
[----:B------:R-:W-:-:S00]  /*0560*/  NOP ;  /* 0x0000000000007918 */ /* 0x000fc00000000000 */
[----:B------:R-:W-:-:S00]  /*0570*/  NOP ;  /* 0x0000000000007918 */ /* 0x000fc00000000000 */
.L_x_3:


//--------------------- .nv.shared._Z10superPixelPiPfS_ --------------------------
	.section	.nv.shared._Z10superPixelPiPfS_,"aw",@nobits
	.sectionflags	@""
	.align	4
.nv.shared._Z10superPixelPiPfS_:
	.zero		37888


//--------------------- .nv.shared.reserved.0     --------------------------
	.section	.nv.shared.reserved.0,"aw",@nobits
	.weak		__nv_reservedSMEM_offset_0_alias
	.size		__nv_reservedSMEM_offset_0_alias, 0, 64
	.other		__nv_reservedSMEM_offset_0_alias,@"STO_CUDA_RESERVED_SHARED STV_DEFAULT"
__nv_reservedSMEM_offset_0_alias:
	.zero		0
	.zero		64


//--------------------- .nv.constant0._Z10superPixelPiPfS_ --------------------------
	.section	.nv.constant0._Z10superPixelPiPfS_,"a",@progbits
	.sectionflags	@""
	.align	4
.nv.constant0._Z10superPixelPiPfS_:
	.zero		920


//--------------------- SYMBOLS --------------------------

	.type		.nv.reservedSmem.offset0,@object
	.size		.nv.reservedSmem.offset0,0x4
	.type		.nv.reservedSmem.cap,@object
	.size		.nv.reservedSmem.cap,0x4
